	.headerflags	@"EF_CUDA_TEXMODE_UNIFIED EF_CUDA_64BIT_ADDRESS EF_CUDA_ACCELERATORS EF_CUDA_SM90 EF_CUDA_VIRTUAL_SM(EF_CUDA_SM90)"
	.elftype	@"ET_EXEC"


//--------------------- .nv.info                  --------------------------
	.section	.nv.info,"",@"SHT_CUDA_INFO"
	.align	4


	//----- nvinfo : EIATTR_REGCOUNT
	.align		4
        /*0000*/ 	.byte	0x04, 0x2f
        /*0002*/ 	.short	(.L_1 - .L_0)
	.align		4
.L_0:
        /*0004*/ 	.word	index@(triton_poi_fused_add_convolution_5)
        /*0008*/ 	.word	0x0000000e


	//----- nvinfo : EIATTR_MIN_STACK_SIZE
	.align		4
.L_1:
        /*000c*/ 	.byte	0x04, 0x12
        /*000e*/ 	.short	(.L_3 - .L_2)
	.align		4
.L_2:
        /*0010*/ 	.word	index@(triton_poi_fused_add_convolution_5)
        /*0014*/ 	.word	0x00000000


	//----- nvinfo : EIATTR_FRAME_SIZE
	.align		4
.L_3:
        /*0018*/ 	.byte	0x04, 0x11
        /*001a*/ 	.short	(.L_5 - .L_4)
	.align		4
.L_4:
        /*001c*/ 	.word	index@(triton_poi_fused_add_convolution_5)
        /*0020*/ 	.word	0x00000000


	//----- nvinfo : EIATTR_MIN_STACK_SIZE
	.align		4
.L_5:
        /*0024*/ 	.byte	0x04, 0x12
        /*0026*/ 	.short	(.L_7 - .L_6)
	.align		4
.L_6:
        /*0028*/ 	.word	index@(triton_poi_fused_add_convolution_5)
        /*002c*/ 	.word	0x00000000
.L_7:


//--------------------- .nv.info.triton_poi_fused_add_convolution_5 --------------------------
	.section	.nv.info.triton_poi_fused_add_convolution_5,"",@"SHT_CUDA_INFO"
	.sectionflags	@""
	.align	4


	//----- nvinfo : EIATTR_CUDA_API_VERSION
	.align		4
        /*0000*/ 	.byte	0x04, 0x37
        /*0002*/ 	.short	(.L_9 - .L_8)
.L_8:
        /*0004*/ 	.word	0x0000007c


	//----- nvinfo : EIATTR_KPARAM_INFO
	.align		4
.L_9:
        /*0008*/ 	.byte	0x04, 0x17
        /*000a*/ 	.short	(.L_11 - .L_10)
.L_10:
        /*000c*/ 	.word	0x00000000
        /*0010*/ 	.short	0x0003
        /*0012*/ 	.short	0x0018
        /*0014*/ 	.byte	0x00, 0xf0, 0x11, 0x00


	//----- nvinfo : EIATTR_KPARAM_INFO
	.align		4
.L_11:
        /*0018*/ 	.byte	0x04, 0x17
        /*001a*/ 	.short	(.L_13 - .L_12)
.L_12:
        /*001c*/ 	.word	0x00000000
        /*0020*/ 	.short	0x0002
        /*0022*/ 	.short	0x0010
        /*0024*/ 	.byte	0x00, 0xf4, 0x21, 0x00


	//----- nvinfo : EIATTR_KPARAM_INFO
	.align		4
.L_13:
        /*0028*/ 	.byte	0x04, 0x17
        /*002a*/ 	.short	(.L_15 - .L_14)
.L_14:
        /*002c*/ 	.word	0x00000000
        /*0030*/ 	.short	0x0001
        /*0032*/ 	.short	0x0008
        /*0034*/ 	.byte	0x00, 0xf4, 0x21, 0x00


	//----- nvinfo : EIATTR_KPARAM_INFO
	.align		4
.L_15:
        /*0038*/ 	.byte	0x04, 0x17
        /*003a*/ 	.short	(.L_17 - .L_16)
.L_16:
        /*003c*/ 	.word	0x00000000
        /*0040*/ 	.short	0x0000
        /*0042*/ 	.short	0x0000
        /*0044*/ 	.byte	0x00, 0xf4, 0x21, 0x00


	//----- nvinfo : EIATTR_SPARSE_MMA_MASK
	.align		4
.L_17:
        /*0048*/ 	.byte	0x03, 0x50
        /*004a*/ 	.short	0x0000


	//----- nvinfo : EIATTR_MAXREG_COUNT
	.align		4
        /*004c*/ 	.byte	0x03, 0x1b
        /*004e*/ 	.short	0x00ff


	//----- nvinfo : EIATTR_EXIT_INSTR_OFFSETS
	.align		4
        /*0050*/ 	.byte	0x04, 0x1c
        /*0052*/ 	.short	(.L_19 - .L_18)


	//   ....[0]....
.L_18:
        /*0054*/ 	.word	0x000001c0


	//   ....[1]....
        /*0058*/ 	.word	0x000001e0


	//----- nvinfo : EIATTR_REQNTID
	.align		4
.L_19:
        /*005c*/ 	.byte	0x04, 0x10
        /*005e*/ 	.short	(.L_21 - .L_20)
.L_20:
        /*0060*/ 	.word	0x00000080
        /*0064*/ 	.word	0x00000001
        /*0068*/ 	.word	0x00000001


	//----- nvinfo : EIATTR_CBANK_PARAM_SIZE
	.align		4
.L_21:
        /*006c*/ 	.byte	0x03, 0x19
        /*006e*/ 	.short	0x001c


	//----- nvinfo : EIATTR_PARAM_CBANK
	.align		4
        /*0070*/ 	.byte	0x04, 0x0a
        /*0072*/ 	.short	(.L_23 - .L_22)
	.align		4
.L_22:
        /*0074*/ 	.word	index@(.nv.constant0.triton_poi_fused_add_convolution_5)
        /*0078*/ 	.short	0x0210
        /*007a*/ 	.short	0x001c


	//----- nvinfo : EIATTR_SW_WAR
	.align		4
.L_23:
        /*007c*/ 	.byte	0x04, 0x36
        /*007e*/ 	.short	(.L_25 - .L_24)
.L_24:
        /*0080*/ 	.word	0x00000008
.L_25:


//--------------------- .nv.callgraph             --------------------------
	.section	.nv.callgraph,"",@"SHT_CUDA_CALLGRAPH"
	.align	4
	.sectionentsize	8
	.align		4
        /*0000*/ 	.word	0x00000000
	.align		4
        /*0004*/ 	.word	0xffffffff
	.align		4
        /*0008*/ 	.word	0x00000000
	.align		4
        /*000c*/ 	.word	0xfffffffe
	.align		4
        /*0010*/ 	.word	0x00000000
	.align		4
        /*0014*/ 	.word	0xfffffffd
	.align		4
        /*0018*/ 	.word	0x00000000
	.align		4
        /*001c*/ 	.word	0xfffffffc


//--------------------- .text.triton_poi_fused_add_convolution_5 --------------------------
	.section	.text.triton_poi_fused_add_convolution_5,"ax",@progbits
	.align	128
        .global         triton_poi_fused_add_convolution_5
        .type           triton_poi_fused_add_convolution_5,@function
        .size           triton_poi_fused_add_convolution_5,(.L_x_1 - triton_poi_fused_add_convolution_5)
        .other          triton_poi_fused_add_convolution_5,@"STO_CUDA_ENTRY STV_DEFAULT"
triton_poi_fused_add_convolution_5:
.text.triton_poi_fused_add_convolution_5:
[----:B------:R-:W0:Y:S02]  /*0000*/  LDC R1, c[0x0][0x28] ;  /* 0x00000a00ff017b82 */ /* 0x000e240000000800 */
[----:B------:R-:W1:Y:S01]  /*0010*/  S2R R0, SR_TID.X ;  /* 0x0000000000007919 */ /* 0x000e620000002100 */
[----:B------:R-:W2:Y:S01]  /*0020*/  LDC.64 R4, c[0x0][0x218] ;  /* 0x00008600ff047b82 */ /* 0x000ea20000000a00 */
[----:B------:R-:W-:Y:S01]  /*0030*/  ULDC.64 UR4, c[0x0][0x208] ;  /* 0x0000820000047ab9 */ /* 0x000fe20000000a00 */
[----:B------:R-:W3:Y:S06]  /*0040*/  S2R R9, SR_CTAID.X ;  /* 0x0000000000097919 */ /* 0x000eec0000002500 */
[----:B------:R-:W4:Y:S01]  /*0050*/  LDC.64 R6, c[0x0][0x220] ;  /* 0x00008800ff067b82 */ /* 0x000f220000000a00 */
[----:B-1----:R-:W-:-:S02]  /*0060*/  LOP3.LUT R0, R0, 0x7f, RZ, 0xc0, !PT ;  /* 0x0000007f00007812 */ /* 0x002fc400078ec0ff */
[----:B---3--:R-:W-:-:S03]  /*0070*/  SHF.R.S32.HI R2, RZ, 0x18, R9 ;  /* 0x00000018ff027819 */ /* 0x008fc60000011409 */
[----:B------:R-:W-:Y:S01]  /*0080*/  IMAD R9, R9, 0x80, R0 ;  /* 0x0000008009097824 */ /* 0x000fe200078e0200 */
[----:B------:R-:W-:Y:S02]  /*0090*/  SGXT R0, R2, 0x1 ;  /* 0x000000010200781a */ /* 0x000fe40000000200 */
[----:B------:R-:W1:Y:S02]  /*00a0*/  LDC.64 R2, c[0x0][0x210] ;  /* 0x00008400ff027b82 */ /* 0x000e640000000a00 */
[----:B------:R-:W-:Y:S02]  /*00b0*/  ISETP.GE.AND P0, PT, R9, 0x100, PT ;  /* 0x000001000900780c */ /* 0x000fe40003f06270 */
[----:B------:R-:W-:-:S04]  /*00c0*/  LEA.HI R0, R0, R9, RZ, 0x4 ;  /* 0x0000000900007211 */ /* 0x000fc800078f20ff */
[----:B------:R-:W-:-:S04]  /*00d0*/  SHF.R.S32.HI R0, RZ, 0x4, R0 ;  /* 0x00000004ff007819 */ /* 0x000fc80000011400 */
[----:B------:R-:W-:-:S04]  /*00e0*/  LEA.HI R8, R0, R0, RZ, 0x2 ;  /* 0x0000000000087211 */ /* 0x000fc800078f10ff */
[----:B------:R-:W-:-:S05]  /*00f0*/  LOP3.LUT R11, R8, 0xfffffffc, RZ, 0xc0, !PT ;  /* 0xfffffffc080b7812 */ /* 0x000fca00078ec0ff */
[----:B------:R-:W-:Y:S02]  /*0100*/  IMAD.IADD R11, R0, 0x1, -R11 ;  /* 0x00000001000b7824 */ /* 0x000fe400078e0a0b */
[----:B------:R-:W-:Y:S02]  /*0110*/  IMAD.MOV.U32 R0, RZ, RZ, RZ ;  /* 0x000000ffff007224 */ /* 0x000fe400078e00ff */
[----:B--2---:R-:W-:Y:S01]  /*0120*/  IMAD.WIDE R4, R11, 0x4, R4 ;  /* 0x000000040b047825 */ /* 0x004fe200078e0204 */
[----:B------:R-:W-:-:S03]  /*0130*/  HFMA2.MMA R11, -RZ, RZ, 0, 0 ;  /* 0x00000000ff0b7435 */ /* 0x000fc600000001ff */
[----:B-1----:R-:W-:Y:S01]  /*0140*/  IMAD.WIDE R2, R9, 0x4, R2 ;  /* 0x0000000409027825 */ /* 0x002fe200078e0202 */
[----:B------:R-:W-:-:S03]  /*0150*/  MOV R8, RZ ;  /* 0x000000ff00087202 */ /* 0x000fc60000000f00 */
[----:B----4-:R-:W-:Y:S01]  /*0160*/  IMAD.WIDE R6, R9, 0x4, R6 ;  /* 0x0000000409067825 */ /* 0x010fe200078e0206 */
[----:B------:R-:W2:Y:S04]  /*0170*/  @!P0 LDG.E R0, desc[UR4][R2.64] ;  /* 0x0000000402008981 */ /* 0x000ea8000c1e1900 */
[----:B------:R-:W2:Y:S04]  /*0180*/  @!P0 LDG.E.EL R11, desc[UR4][R4.64] ;  /* 0x00000004040b8981 */ /* 0x000ea8000c2e1900 */
[----:B------:R-:W3:Y:S01]  /*0190*/  @!P0 LDG.E R8, desc[UR4][R6.64] ;  /* 0x0000000406088981 */ /* 0x000ee2000c1e1900 */
[----:B--2---:R-:W-:-:S04]  /*01a0*/  FADD R11, R11, R0 ;  /* 0x000000000b0b7221 */ /* 0x004fc80000000000 */
[----:B---3--:R-:W-:Y:S01]  /*01b0*/  FADD R11, R11, R8 ;  /* 0x000000080b0b7221 */ /* 0x008fe20000000000 */
[----:B------:R-:W-:Y:S06]  /*01c0*/  @P0 EXIT ;  /* 0x000000000000094d */ /* 0x000fec0003800000 */
[----:B------:R-:W-:Y:S01]  /*01d0*/  STG.E desc[UR4][R2.64], R11 ;  /* 0x0000000b02007986 */ /* 0x000fe2000c101904 */
[----:B------:R-:W-:Y:S05]  /*01e0*/  EXIT ;  /* 0x000000000000794d */ /* 0x000fea0003800000 */
.L_x_0:
[----:B------:R-:W-:-:S00]  /*01f0*/  BRA `(.L_x_0) ;  /* 0xfffffffc00fc7947 */ /* 0x000fc0000383ffff */
[----:B------:R-:W-:-:S00]  /*0200*/  NOP ;  /* 0x0000000000007918 */ /* 0x000fc00000000000 */
[----:B------:R-:W-:-:S00]  /*0210*/  NOP ;  /* 0x0000000000007918 */ /* 0x000fc00000000000 */
[----:B------:R-:W-:-:S00]  /*0220*/  NOP ;  /* 0x0000000000007918 */ /* 0x000fc00000000000 */
[----:B------:R-:W-:-:S00]  /*0230*/  NOP ;  /* 0x0000000000007918 */ /* 0x000fc00000000000 */
[----:B------:R-:W-:-:S00]  /*0240*/  NOP ;  /* 0x0000000000007918 */ /* 0x000fc00000000000 */
[----:B------:R-:W-:-:S00]  /*0250*/  NOP ;  /* 0x0000000000007918 */ /* 0x000fc00000000000 */
[----:B------:R-:W-:-:S00]  /*0260*/  NOP ;  /* 0x0000000000007918 */ /* 0x000fc00000000000 */
[----:B------:R-:W-:-:S00]  /*0270*/  NOP ;  /* 0x0000000000007918 */ /* 0x000fc00000000000 */
.L_x_1:


//--------------------- .nv.constant0.triton_poi_fused_add_convolution_5 --------------------------
	.section	.nv.constant0.triton_poi_fused_add_convolution_5,"a",@progbits
	.sectionflags	@""
	.align	4
.nv.constant0.triton_poi_fused_add_convolution_5:
	.zero		556
